//
// Generated by NVIDIA NVVM Compiler
//
// Compiler Build ID: CL-36424714
// Cuda compilation tools, release 13.0, V13.0.88
// Based on NVVM 20.0.0
//

.version 9.0
.target sm_100
.address_size 64

	// .globl	_Z26colorToGrayscaleConversionPhS_ii

.visible .entry _Z26colorToGrayscaleConversionPhS_ii(
	.param .u64 .ptr .align 1 _Z26colorToGrayscaleConversionPhS_ii_param_0,
	.param .u64 .ptr .align 1 _Z26colorToGrayscaleConversionPhS_ii_param_1,
	.param .u32 _Z26colorToGrayscaleConversionPhS_ii_param_2,
	.param .u32 _Z26colorToGrayscaleConversionPhS_ii_param_3
)
{
	.reg .pred 	%p<4>;
	.reg .b16 	%rs<4>;
	.reg .b32 	%r<16>;
	.reg .b32 	%f<7>;
	.reg .b64 	%rd<9>;

	ld.param.u64 	%rd1, [_Z26colorToGrayscaleConversionPhS_ii_param_0];
	ld.param.u64 	%rd2, [_Z26colorToGrayscaleConversionPhS_ii_param_1];
	ld.param.u32 	%r3, [_Z26colorToGrayscaleConversionPhS_ii_param_2];
	ld.param.u32 	%r4, [_Z26colorToGrayscaleConversionPhS_ii_param_3];
	mov.u32 	%r6, %ctaid.x;
	mov.u32 	%r7, %ntid.x;
	mov.u32 	%r8, %tid.x;
	mad.lo.s32 	%r1, %r6, %r7, %r8;
	mov.u32 	%r9, %ctaid.y;
	mov.u32 	%r10, %ntid.y;
	mov.u32 	%r11, %tid.y;
	mad.lo.s32 	%r12, %r9, %r10, %r11;
	setp.ge.s32 	%p1, %r1, %r3;
	setp.ge.s32 	%p2, %r12, %r4;
	or.pred  	%p3, %p1, %p2;
	@%p3 bra 	$L__BB0_2;
	cvta.to.global.u64 	%rd3, %rd2;
	cvta.to.global.u64 	%rd4, %rd1;
	mad.lo.s32 	%r13, %r3, %r12, %r1;
	mul.lo.s32 	%r14, %r13, 3;
	cvt.s64.s32 	%rd5, %r14;
	add.s64 	%rd6, %rd3, %rd5;
	ld.global.u8 	%rs1, [%rd6];
	ld.global.u8 	%rs2, [%rd6+1];
	ld.global.u8 	%rs3, [%rd6+2];
	cvt.rn.f32.u16 	%f1, %rs1;
	cvt.rn.f32.u16 	%f2, %rs2;
	mul.f32 	%f3, %f2, 0f3F35C28F;
	fma.rn.f32 	%f4, %f1, 0f3E570A3D, %f3;
	cvt.rn.f32.u16 	%f5, %rs3;
	fma.rn.f32 	%f6, %f5, 0f3D8F5C29, %f4;
	cvt.rzi.u32.f32 	%r15, %f6;
	cvt.s64.s32 	%rd7, %r13;
	add.s64 	%rd8, %rd4, %rd7;
	st.global.u8 	[%rd8], %r15;
$L__BB0_2:
	ret;

}


// ===== COMPILED SASS (sm_100) =====

	.target	sm_100

	.elftype	@"ET_EXEC"


//--------------------- .note.nv.tkinfo           --------------------------
	.section	.note.nv.tkinfo,"",@"SHT_NOTE"
	.sectionflags	@"SHF_NOTE_NV_TKINFO"
	.tkinfo
        /*0018*/ 	.word	0x00000002
        /*0030*/ 	.string	""
        /*0030*/ 	.string	"ptxas"
        /*0030*/ 	.string	"Cuda compilation tools, release 13.0, V13.0.88"
        /*0030*/ 	.string	"Build cuda_13.0.r13.0/compiler.36424714_0"
        /*0030*/ 	.string	"-arch sm_100 -m 64 "



//--------------------- .note.nv.cuinfo           --------------------------
	.section	.note.nv.cuinfo,"",@"SHT_NOTE"
	.sectionflags	@"SHF_NOTE_NV_CUINFO"
        /*0018*/ 	.short	0x0002
        /*001a*/ 	.short	0x0064
        /*001c*/ 	.short	0x0082
	.zero		2


//--------------------- .nv.info                  --------------------------
	.section	.nv.info,"",@"SHT_CUDA_INFO"
	.align	4


	//----- nvinfo : EIATTR_REGCOUNT
	.align		4
        /*0000*/ 	.byte	0x04, 0x2f
        /*0002*/ 	.short	(.L_1 - .L_0)
	.align		4
.L_0:
        /*0004*/ 	.word	index@(_Z26colorToGrayscaleConversionPhS_ii)
        /*0008*/ 	.word	0x0000000a


	//----- nvinfo : EIATTR_FRAME_SIZE
	.align		4
.L_1:
        /*000c*/ 	.byte	0x04, 0x11
        /*000e*/ 	.short	(.L_3 - .L_2)
	.align		4
.L_2:
        /*0010*/ 	.word	index@(_Z26colorToGrayscaleConversionPhS_ii)
        /*0014*/ 	.word	0x00000000


	//----- nvinfo : EIATTR_MIN_STACK_SIZE
	.align		4
.L_3:
        /*0018*/ 	.byte	0x04, 0x12
        /*001a*/ 	.short	(.L_5 - .L_4)
	.align		4
.L_4:
        /*001c*/ 	.word	index@(_Z26colorToGrayscaleConversionPhS_ii)
        /*0020*/ 	.word	0x00000000
.L_5:


//--------------------- .nv.compat                --------------------------
	.section	.nv.compat,"",@"SHT_CUDA_COMPAT_INFO"
	.align	4
        /*0000*/ 	.byte	0x02, 0x09, 0x00, 0x00, 0x02, 0x02, 0x01, 0x00, 0x02, 0x05, 0x05, 0x00, 0x03, 0x07, 0x01, 0x01
        /*0010*/ 	.byte	0x02, 0x03, 0x00, 0x00, 0x02, 0x06, 0x01, 0x00, 0x04, 0x0b, 0x08, 0x00, 0x09, 0x00, 0x00, 0x00
        /*0020*/ 	.byte	0x00, 0x00, 0x00, 0x00


//--------------------- .nv.info._Z26colorToGrayscaleConversionPhS_ii --------------------------
	.section	.nv.info._Z26colorToGrayscaleConversionPhS_ii,"",@"SHT_CUDA_INFO"
	.sectionflags	@""
	.align	4


	//----- nvinfo : EIATTR_CUDA_API_VERSION
	.align		4
        /*0000*/ 	.byte	0x04, 0x37
        /*0002*/ 	.short	(.L_7 - .L_6)
.L_6:
        /*0004*/ 	.word	0x00000082


	//----- nvinfo : EIATTR_KPARAM_INFO
	.align		4
.L_7:
        /*0008*/ 	.byte	0x04, 0x17
        /*000a*/ 	.short	(.L_9 - .L_8)
.L_8:
        /*000c*/ 	.word	0x00000000
        /*0010*/ 	.short	0x0003
        /*0012*/ 	.short	0x0014
        /*0014*/ 	.byte	0x00, 0xf0, 0x11, 0x00


	//----- nvinfo : EIATTR_KPARAM_INFO
	.align		4
.L_9:
        /*0018*/ 	.byte	0x04, 0x17
        /*001a*/ 	.short	(.L_11 - .L_10)
.L_10:
        /*001c*/ 	.word	0x00000000
        /*0020*/ 	.short	0x0002
        /*0022*/ 	.short	0x0010
        /*0024*/ 	.byte	0x00, 0xf0, 0x11, 0x00


	//----- nvinfo : EIATTR_KPARAM_INFO
	.align		4
.L_11:
        /*0028*/ 	.byte	0x04, 0x17
        /*002a*/ 	.short	(.L_13 - .L_12)
.L_12:
        /*002c*/ 	.word	0x00000000
        /*0030*/ 	.short	0x0001
        /*0032*/ 	.short	0x0008
        /*0034*/ 	.byte	0x00, 0xf5, 0x21, 0x00


	//----- nvinfo : EIATTR_KPARAM_INFO
	.align		4
.L_13:
        /*0038*/ 	.byte	0x04, 0x17
        /*003a*/ 	.short	(.L_15 - .L_14)
.L_14:
        /*003c*/ 	.word	0x00000000
        /*0040*/ 	.short	0x0000
        /*0042*/ 	.short	0x0000
        /*0044*/ 	.byte	0x00, 0xf5, 0x21, 0x00


	//----- nvinfo : EIATTR_SPARSE_MMA_MASK
	.align		4
.L_15:
        /*0048*/ 	.byte	0x03, 0x50
        /*004a*/ 	.short	0x0000


	//----- nvinfo : EIATTR_MAXREG_COUNT
	.align		4
        /*004c*/ 	.byte	0x03, 0x1b
        /*004e*/ 	.short	0x00ff


	//----- nvinfo : EIATTR_MERCURY_ISA_VERSION
	.align		4
        /*0050*/ 	.byte	0x03, 0x5f
        /*0052*/ 	.short	0x0101


	//----- nvinfo : EIATTR_VRC_CTA_INIT_COUNT
	.align		4
        /*0054*/ 	.byte	0x02, 0x4a
	.zero		1
	.zero		1


	//----- nvinfo : EIATTR_EXIT_INSTR_OFFSETS
	.align		4
        /*0058*/ 	.byte	0x04, 0x1c
        /*005a*/ 	.short	(.L_17 - .L_16)


	//   ....[0]....
.L_16:
        /*005c*/ 	.word	0x000000c0


	//   ....[1]....
        /*0060*/ 	.word	0x00000200


	//----- nvinfo : EIATTR_CBANK_PARAM_SIZE
	.align		4
.L_17:
        /*0064*/ 	.byte	0x03, 0x19
        /*0066*/ 	.short	0x0018


	//----- nvinfo : EIATTR_PARAM_CBANK
	.align		4
        /*0068*/ 	.byte	0x04, 0x0a
        /*006a*/ 	.short	(.L_19 - .L_18)
	.align		4
.L_18:
        /*006c*/ 	.word	index@(.nv.constant0._Z26colorToGrayscaleConversionPhS_ii)
        /*0070*/ 	.short	0x0380
        /*0072*/ 	.short	0x0018


	//----- nvinfo : EIATTR_SW_WAR
	.align		4
.L_19:
        /*0074*/ 	.byte	0x04, 0x36
        /*0076*/ 	.short	(.L_21 - .L_20)
.L_20:
        /*0078*/ 	.word	0x00000008
.L_21:


//--------------------- .nv.callgraph             --------------------------
	.section	.nv.callgraph,"",@"SHT_CUDA_CALLGRAPH"
	.align	4
	.sectionentsize	8
	.align		4
        /*0000*/ 	.word	0x00000000
	.align		4
        /*0004*/ 	.word	0xffffffff
	.align		4
        /*0008*/ 	.word	0x00000000
	.align		4
        /*000c*/ 	.word	0xfffffffe
	.align		4
        /*0010*/ 	.word	0x00000000
	.align		4
        /*0014*/ 	.word	0xfffffffd
	.align		4
        /*0018*/ 	.word	0x00000000
	.align		4
        /*001c*/ 	.word	0xfffffffc


//--------------------- .text._Z26colorToGrayscaleConversionPhS_ii --------------------------
	.section	.text._Z26colorToGrayscaleConversionPhS_ii,"ax",@progbits
	.align	128
        .global         _Z26colorToGrayscaleConversionPhS_ii
        .type           _Z26colorToGrayscaleConversionPhS_ii,@function
        .size           _Z26colorToGrayscaleConversionPhS_ii,(.L_x_1 - _Z26colorToGrayscaleConversionPhS_ii)
        .other          _Z26colorToGrayscaleConversionPhS_ii,@"STO_CUDA_ENTRY STV_DEFAULT"
_Z26colorToGrayscaleConversionPhS_ii:
.text._Z26colorToGrayscaleConversionPhS_ii:
[----:B------:R-:W-:Y:S01]  /*0000*/  LDC R1, c[0x0][0x37c] ;  /* 0x0000df00ff017b82 */ /* 0x000fe20000000800 */
[----:B------:R-:W0:Y:S07]  /*0010*/  S2R R2, SR_TID.Y ;  /* 0x0000000000027919 */ /* 0x000e2e0000002200 */
[----:B------:R-:W1:Y:S01]  /*0020*/  LDC R0, c[0x0][0x360] ;  /* 0x0000d800ff007b82 */ /* 0x000e620000000800 */
[----:B------:R-:W2:Y:S01]  /*0030*/  LDCU.64 UR6, c[0x0][0x390] ;  /* 0x00007200ff0677ac */ /* 0x000ea20008000a00 */
[----:B------:R-:W1:Y:S06]  /*0040*/  S2R R5, SR_TID.X ;  /* 0x0000000000057919 */ /* 0x000e6c0000002100 */
[----:B------:R-:W0:Y:S08]  /*0050*/  S2UR UR5, SR_CTAID.Y ;  /* 0x00000000000579c3 */ /* 0x000e300000002600 */
[----:B------:R-:W0:Y:S08]  /*0060*/  LDC R3, c[0x0][0x364] ;  /* 0x0000d900ff037b82 */ /* 0x000e300000000800 */
[----:B------:R-:W1:Y:S01]  /*0070*/  S2UR UR4, SR_CTAID.X ;  /* 0x00000000000479c3 */ /* 0x000e620000002500 */
[----:B0-----:R-:W-:-:S05]  /*0080*/  IMAD R3, R3, UR5, R2 ;  /* 0x0000000503037c24 */ /* 0x001fca000f8e0202 */
[----:B--2---:R-:W-:Y:S01]  /*0090*/  ISETP.GE.AND P0, PT, R3, UR7, PT ;  /* 0x0000000703007c0c */ /* 0x004fe2000bf06270 */
[----:B-1----:R-:W-:-:S05]  /*00a0*/  IMAD R0, R0, UR4, R5 ;  /* 0x0000000400007c24 */ /* 0x002fca000f8e0205 */
[----:B------:R-:W-:-:S13]  /*00b0*/  ISETP.GE.OR P0, PT, R0, UR6, P0 ;  /* 0x0000000600007c0c */ /* 0x000fda0008706670 */
[----:B------:R-:W-:Y:S05]  /*00c0*/  @P0 EXIT ;  /* 0x000000000000094d */ /* 0x000fea0003800000 */
[----:B------:R-:W0:Y:S01]  /*00d0*/  LDCU.128 UR8, c[0x0][0x380] ;  /* 0x00007000ff0877ac */ /* 0x000e220008000c00 */
[----:B------:R-:W-:Y:S01]  /*00e0*/  IMAD R0, R3, UR6, R0 ;  /* 0x0000000603007c24 */ /* 0x000fe2000f8e0200 */
[----:B------:R-:W1:Y:S03]  /*00f0*/  LDCU.64 UR4, c[0x0][0x358] ;  /* 0x00006b00ff0477ac */ /* 0x000e660008000a00 */
[----:B------:R-:W-:-:S05]  /*0100*/  IMAD R3, R0, 0x3, RZ ;  /* 0x0000000300037824 */ /* 0x000fca00078e02ff */
[----:B0-----:R-:W-:-:S04]  /*0110*/  IADD3 R2, P0, PT, R3, UR10, RZ ;  /* 0x0000000a03027c10 */ /* 0x001fc8000ff1e0ff */
[----:B------:R-:W-:-:S05]  /*0120*/  LEA.HI.X.SX32 R3, R3, UR11, 0x1, P0 ;  /* 0x0000000b03037c11 */ /* 0x000fca00080f0eff */
[----:B-1----:R-:W2:Y:S04]  /*0130*/  LDG.E.U8 R5, desc[UR4][R2.64+0x1] ;  /* 0x0000010402057981 */ /* 0x002ea8000c1e1100 */
[----:B------:R-:W3:Y:S04]  /*0140*/  LDG.E.U8 R4, desc[UR4][R2.64] ;  /* 0x0000000402047981 */ /* 0x000ee8000c1e1100 */
[----:B------:R-:W4:Y:S01]  /*0150*/  LDG.E.U8 R6, desc[UR4][R2.64+0x2] ;  /* 0x0000020402067981 */ /* 0x000f22000c1e1100 */
[----:B--2---:R-:W-:Y:S02]  /*0160*/  I2FP.F32.U32 R5, R5 ;  /* 0x0000000500057245 */ /* 0x004fe40000201000 */
[----:B---3--:R-:W-:-:S03]  /*0170*/  I2FP.F32.U32 R4, R4 ;  /* 0x0000000400047245 */ /* 0x008fc60000201000 */
[----:B------:R-:W-:Y:S01]  /*0180*/  FMUL R5, R5, 0.70999997854232788086 ;  /* 0x3f35c28f05057820 */ /* 0x000fe20000400000 */
[----:B----4-:R-:W-:-:S03]  /*0190*/  I2FP.F32.U32 R7, R6 ;  /* 0x0000000600077245 */ /* 0x010fc60000201000 */
[----:B------:R-:W-:-:S04]  /*01a0*/  FFMA R4, R4, 0.20999999344348907471, R5 ;  /* 0x3e570a3d04047823 */ /* 0x000fc80000000005 */
[----:B------:R-:W-:Y:S01]  /*01b0*/  FFMA R7, R7, 0.070000000298023223877, R4 ;  /* 0x3d8f5c2907077823 */ /* 0x000fe20000000004 */
[----:B------:R-:W-:-:S04]  /*01c0*/  IADD3 R4, P0, PT, R0, UR8, RZ ;  /* 0x0000000800047c10 */ /* 0x000fc8000ff1e0ff */
[----:B------:R-:W-:Y:S01]  /*01d0*/  LEA.HI.X.SX32 R5, R0, UR9, 0x1, P0 ;  /* 0x0000000900057c11 */ /* 0x000fe200080f0eff */
[----:B------:R-:W0:Y:S04]  /*01e0*/  F2I.U32.TRUNC.NTZ R7, R7 ;  /* 0x0000000700077305 */ /* 0x000e28000020f000 */
[----:B0-----:R-:W-:Y:S01]  /*01f0*/  STG.E.U8 desc[UR4][R4.64], R7 ;  /* 0x0000000704007986 */ /* 0x001fe2000c101104 */
[----:B------:R-:W-:Y:S05]  /*0200*/  EXIT ;  /* 0x000000000000794d */ /* 0x000fea0003800000 */
.L_x_0:
[----:B------:R-:W-:-:S00]  /*0210*/  BRA `(.L_x_0) ;  /* 0xfffffffc00fc7947 */ /* 0x000fc0000383ffff */
[----:B------:R-:W-:-:S00]  /*0220*/  NOP ;  /* 0x0000000000007918 */ /* 0x000fc00000000000 */
        /* <DEDUP_REMOVED lines=13> */
.L_x_1:


//--------------------- .nv.shared.reserved.0     --------------------------
	.section	.nv.shared.reserved.0,"aw",@nobits
	.weak		__nv_reservedSMEM_offset_0_alias
	.size		__nv_reservedSMEM_offset_0_alias, 0, 64
	.other		__nv_reservedSMEM_offset_0_alias,@"STO_CUDA_RESERVED_SHARED STV_DEFAULT"
__nv_reservedSMEM_offset_0_alias:
	.zero		0
	.zero		64


//--------------------- .nv.constant0._Z26colorToGrayscaleConversionPhS_ii --------------------------
	.section	.nv.constant0._Z26colorToGrayscaleConversionPhS_ii,"a",@progbits
	.sectionflags	@""
	.align	4
.nv.constant0._Z26colorToGrayscaleConversionPhS_ii:
	.zero		920


//--------------------- SYMBOLS --------------------------

	.type		.nv.reservedSmem.offset0,@object
	.size		.nv.reservedSmem.offset0,0x4
